	.headerflags	@"EF_CUDA_TEXMODE_UNIFIED EF_CUDA_64BIT_ADDRESS EF_CUDA_ACCELERATORS EF_CUDA_SM90 EF_CUDA_VIRTUAL_SM(EF_CUDA_SM90)"
	.elftype	@"ET_EXEC"


//--------------------- .nv.info                  --------------------------
	.section	.nv.info,"",@"SHT_CUDA_INFO"
	.align	4


	//----- nvinfo : EIATTR_REGCOUNT
	.align		4
        /*0000*/ 	.byte	0x04, 0x2f
        /*0002*/ 	.short	(.L_1 - .L_0)
	.align		4
.L_0:
        /*0004*/ 	.word	index@(triton_poi_fused_mul_sigmoid_2)
        /*0008*/ 	.word	0x0000000c


	//----- nvinfo : EIATTR_MIN_STACK_SIZE
	.align		4
.L_1:
        /*000c*/ 	.byte	0x04, 0x12
        /*000e*/ 	.short	(.L_3 - .L_2)
	.align		4
.L_2:
        /*0010*/ 	.word	index@(triton_poi_fused_mul_sigmoid_2)
        /*0014*/ 	.word	0x00000000


	//----- nvinfo : EIATTR_FRAME_SIZE
	.align		4
.L_3:
        /*0018*/ 	.byte	0x04, 0x11
        /*001a*/ 	.short	(.L_5 - .L_4)
	.align		4
.L_4:
        /*001c*/ 	.word	index@(triton_poi_fused_mul_sigmoid_2)
        /*0020*/ 	.word	0x00000000


	//----- nvinfo : EIATTR_MIN_STACK_SIZE
	.align		4
.L_5:
        /*0024*/ 	.byte	0x04, 0x12
        /*0026*/ 	.short	(.L_7 - .L_6)
	.align		4
.L_6:
        /*0028*/ 	.word	index@(triton_poi_fused_mul_sigmoid_2)
        /*002c*/ 	.word	0x00000000
.L_7:


//--------------------- .nv.info.triton_poi_fused_mul_sigmoid_2 --------------------------
	.section	.nv.info.triton_poi_fused_mul_sigmoid_2,"",@"SHT_CUDA_INFO"
	.sectionflags	@""
	.align	4


	//----- nvinfo : EIATTR_CUDA_API_VERSION
	.align		4
        /*0000*/ 	.byte	0x04, 0x37
        /*0002*/ 	.short	(.L_9 - .L_8)
.L_8:
        /*0004*/ 	.word	0x0000007c


	//----- nvinfo : EIATTR_KPARAM_INFO
	.align		4
.L_9:
        /*0008*/ 	.byte	0x04, 0x17
        /*000a*/ 	.short	(.L_11 - .L_10)
.L_10:
        /*000c*/ 	.word	0x00000000
        /*0010*/ 	.short	0x0003
        /*0012*/ 	.short	0x0018
        /*0014*/ 	.byte	0x00, 0xf0, 0x11, 0x00


	//----- nvinfo : EIATTR_KPARAM_INFO
	.align		4
.L_11:
        /*0018*/ 	.byte	0x04, 0x17
        /*001a*/ 	.short	(.L_13 - .L_12)
.L_12:
        /*001c*/ 	.word	0x00000000
        /*0020*/ 	.short	0x0002
        /*0022*/ 	.short	0x0010
        /*0024*/ 	.byte	0x00, 0xf4, 0x21, 0x00


	//----- nvinfo : EIATTR_KPARAM_INFO
	.align		4
.L_13:
        /*0028*/ 	.byte	0x04, 0x17
        /*002a*/ 	.short	(.L_15 - .L_14)
.L_14:
        /*002c*/ 	.word	0x00000000
        /*0030*/ 	.short	0x0001
        /*0032*/ 	.short	0x0008
        /*0034*/ 	.byte	0x00, 0xf4, 0x21, 0x00


	//----- nvinfo : EIATTR_KPARAM_INFO
	.align		4
.L_15:
        /*0038*/ 	.byte	0x04, 0x17
        /*003a*/ 	.short	(.L_17 - .L_16)
.L_16:
        /*003c*/ 	.word	0x00000000
        /*0040*/ 	.short	0x0000
        /*0042*/ 	.short	0x0000
        /*0044*/ 	.byte	0x00, 0xf4, 0x21, 0x00


	//----- nvinfo : EIATTR_SPARSE_MMA_MASK
	.align		4
.L_17:
        /*0048*/ 	.byte	0x03, 0x50
        /*004a*/ 	.short	0x0000


	//----- nvinfo : EIATTR_MAXREG_COUNT
	.align		4
        /*004c*/ 	.byte	0x03, 0x1b
        /*004e*/ 	.short	0x00ff


	//----- nvinfo : EIATTR_EXIT_INSTR_OFFSETS
	.align		4
        /*0050*/ 	.byte	0x04, 0x1c
        /*0052*/ 	.short	(.L_19 - .L_18)


	//   ....[0]....
.L_18:
        /*0054*/ 	.word	0x00000350


	//   ....[1]....
        /*0058*/ 	.word	0x00000370


	//----- nvinfo : EIATTR_REQNTID
	.align		4
.L_19:
        /*005c*/ 	.byte	0x04, 0x10
        /*005e*/ 	.short	(.L_21 - .L_20)
.L_20:
        /*0060*/ 	.word	0x00000080
        /*0064*/ 	.word	0x00000001
        /*0068*/ 	.word	0x00000001


	//----- nvinfo : EIATTR_CBANK_PARAM_SIZE
	.align		4
.L_21:
        /*006c*/ 	.byte	0x03, 0x19
        /*006e*/ 	.short	0x001c


	//----- nvinfo : EIATTR_PARAM_CBANK
	.align		4
        /*0070*/ 	.byte	0x04, 0x0a
        /*0072*/ 	.short	(.L_23 - .L_22)
	.align		4
.L_22:
        /*0074*/ 	.word	index@(.nv.constant0.triton_poi_fused_mul_sigmoid_2)
        /*0078*/ 	.short	0x0210
        /*007a*/ 	.short	0x001c


	//----- nvinfo : EIATTR_SW_WAR
	.align		4
.L_23:
        /*007c*/ 	.byte	0x04, 0x36
        /*007e*/ 	.short	(.L_25 - .L_24)
.L_24:
        /*0080*/ 	.word	0x00000008
.L_25:


//--------------------- .nv.callgraph             --------------------------
	.section	.nv.callgraph,"",@"SHT_CUDA_CALLGRAPH"
	.align	4
	.sectionentsize	8
	.align		4
        /*0000*/ 	.word	0x00000000
	.align		4
        /*0004*/ 	.word	0xffffffff
	.align		4
        /*0008*/ 	.word	0x00000000
	.align		4
        /*000c*/ 	.word	0xfffffffe
	.align		4
        /*0010*/ 	.word	0x00000000
	.align		4
        /*0014*/ 	.word	0xfffffffd
	.align		4
        /*0018*/ 	.word	0x00000000
	.align		4
        /*001c*/ 	.word	0xfffffffc


//--------------------- .text.triton_poi_fused_mul_sigmoid_2 --------------------------
	.section	.text.triton_poi_fused_mul_sigmoid_2,"ax",@progbits
	.align	128
        .global         triton_poi_fused_mul_sigmoid_2
        .type           triton_poi_fused_mul_sigmoid_2,@function
        .size           triton_poi_fused_mul_sigmoid_2,(.L_x_1 - triton_poi_fused_mul_sigmoid_2)
        .other          triton_poi_fused_mul_sigmoid_2,@"STO_CUDA_ENTRY STV_DEFAULT"
triton_poi_fused_mul_sigmoid_2:
.text.triton_poi_fused_mul_sigmoid_2:
[----:B------:R-:W0:Y:S02]  /*0000*/  LDC R1, c[0x0][0x28] ;  /* 0x00000a00ff017b82 */ /* 0x000e240000000800 */
[----:B------:R-:W1:Y:S01]  /*0010*/  S2R R0, SR_TID.X ;  /* 0x0000000000007919 */ /* 0x000e620000002100 */
[----:B------:R-:W2:Y:S01]  /*0020*/  LDC.64 R6, c[0x0][0x218] ;  /* 0x00008600ff067b82 */ /* 0x000ea20000000a00 */
[----:B------:R-:W-:Y:S01]  /*0030*/  CS2R R8, SRZ ;  /* 0x0000000000087805 */ /* 0x000fe2000001ff00 */
[----:B------:R-:W-:Y:S01]  /*0040*/  ULDC.64 UR4, c[0x0][0x208] ;  /* 0x0000820000047ab9 */ /* 0x000fe20000000a00 */
[----:B------:R-:W3:Y:S01]  /*0050*/  S2R R5, SR_CTAID.X ;  /* 0x0000000000057919 */ /* 0x000ee20000002500 */
[----:B-1----:R-:W-:Y:S02]  /*0060*/  SHF.L.U32 R0, R0, 0x1, RZ ;  /* 0x0000000100007819 */ /* 0x002fe400000006ff */
[----:B---3--:R-:W-:Y:S02]  /*0070*/  SHF.R.S32.HI R3, RZ, 0x17, R5 ;  /* 0x00000017ff037819 */ /* 0x008fe40000011405 */
[----:B------:R-:W-:Y:S02]  /*0080*/  LOP3.LUT R0, R0, 0xfe, RZ, 0xc0, !PT ;  /* 0x000000fe00007812 */ /* 0x000fe400078ec0ff */
[----:B------:R-:W-:-:S02]  /*0090*/  SGXT R3, R3, 0x1 ;  /* 0x000000010303781a */ /* 0x000fc40000000200 */
[----:B------:R-:W-:-:S04]  /*00a0*/  LEA R0, R5, R0, 0x8 ;  /* 0x0000000005007211 */ /* 0x000fc800078e40ff */
[CC--:B------:R-:W-:Y:S02]  /*00b0*/  LEA.HI R2, R3.reuse, R0.reuse, RZ, 0x4 ;  /* 0x0000000003027211 */ /* 0x0c0fe400078f20ff */
[----:B------:R-:W-:Y:S02]  /*00c0*/  LEA.HI R4, R3, R0, RZ, 0x6 ;  /* 0x0000000003047211 */ /* 0x000fe400078f30ff */
[----:B------:R-:W-:Y:S02]  /*00d0*/  LOP3.LUT R3, R2, 0xfffffff0, RZ, 0xc0, !PT ;  /* 0xfffffff002037812 */ /* 0x000fe400078ec0ff */
[----:B------:R-:W-:Y:S02]  /*00e0*/  SHF.R.S32.HI R4, RZ, 0x6, R4 ;  /* 0x00000006ff047819 */ /* 0x000fe40000011404 */
[----:B------:R-:W-:Y:S02]  /*00f0*/  IADD3 R3, R0, -R3, RZ ;  /* 0x8000000300037210 */ /* 0x000fe40007ffe0ff */
[----:B------:R-:W-:-:S02]  /*0100*/  ISETP.GE.AND P0, PT, R0, 0x100, PT ;  /* 0x000001000000780c */ /* 0x000fc40003f06270 */
[----:B------:R-:W-:Y:S02]  /*0110*/  LEA R3, R4, R3, 0x4 ;  /* 0x0000000304037211 */ /* 0x000fe400078e20ff */
[----:B------:R-:W1:Y:S03]  /*0120*/  LDC.64 R4, c[0x0][0x210] ;  /* 0x00008400ff047b82 */ /* 0x000e660000000a00 */
[----:B--2---:R-:W-:-:S06]  /*0130*/  IMAD.WIDE R6, R3, 0x4, R6 ;  /* 0x0000000403067825 */ /* 0x004fcc00078e0206 */
[----:B------:R-:W2:Y:S01]  /*0140*/  @!P0 LDG.E.EL.64 R8, desc[UR4][R6.64] ;  /* 0x0000000406088981 */ /* 0x000ea2000c2e1b00 */
[----:B------:R-:W-:Y:S01]  /*0150*/  CS2R R2, SRZ ;  /* 0x0000000000027805 */ /* 0x000fe2000001ff00 */
[----:B-1----:R-:W-:-:S05]  /*0160*/  IMAD.WIDE R4, R0, 0x4, R4 ;  /* 0x0000000400047825 */ /* 0x002fca00078e0204 */
[----:B------:R1:W3:Y:S02]  /*0170*/  @!P0 LDG.E.64 R2, desc[UR4][R4.64] ;  /* 0x0000000404028981 */ /* 0x0002e4000c1e1b00 */
[----:B-1----:R-:W1:Y:S02]  /*0180*/  LDC.64 R4, c[0x0][0x220] ;  /* 0x00008800ff047b82 */ /* 0x002e640000000a00 */
[----:B-1----:R-:W-:-:S04]  /*0190*/  IMAD.WIDE R4, R0, 0x4, R4 ;  /* 0x0000000400047825 */ /* 0x002fc800078e0204 */
[----:B--2---:R-:W-:Y:S01]  /*01a0*/  FADD R8, RZ, -R8 ;  /* 0x80000008ff087221 */ /* 0x004fe20000000000 */
[----:B------:R-:W-:-:S03]  /*01b0*/  FADD R9, RZ, -R9 ;  /* 0x80000009ff097221 */ /* 0x000fc60000000000 */
[----:B------:R-:W-:Y:S01]  /*01c0*/  FMUL R8, R8, 1.4426950216293334961 ;  /* 0x3fb8aa3b08087820 */ /* 0x000fe20000400000 */
[----:B------:R-:W-:-:S04]  /*01d0*/  FMUL R9, R9, 1.4426950216293334961 ;  /* 0x3fb8aa3b09097820 */ /* 0x000fc80000400000 */
[----:B------:R-:W-:Y:S02]  /*01e0*/  FSETP.GEU.AND P1, PT, R8, -126, PT ;  /* 0xc2fc00000800780b */ /* 0x000fe40003f2e000 */
[----:B------:R-:W-:-:S11]  /*01f0*/  FSETP.GEU.AND P2, PT, R9, -126, PT ;  /* 0xc2fc00000900780b */ /* 0x000fd60003f4e000 */
[----:B------:R-:W-:Y:S02]  /*0200*/  @!P1 FMUL R8, R8, 0.5 ;  /* 0x3f00000008089820 */ /* 0x000fe40000400000 */
[----:B------:R-:W-:Y:S02]  /*0210*/  @!P2 FMUL R9, R9, 0.5 ;  /* 0x3f0000000909a820 */ /* 0x000fe40000400000 */
[----:B------:R1:W2:Y:S08]  /*0220*/  MUFU.EX2 R6, R8 ;  /* 0x0000000800067308 */ /* 0x0002b00000000800 */
[----:B------:R-:W4:Y:S01]  /*0230*/  MUFU.EX2 R7, R9 ;  /* 0x0000000900077308 */ /* 0x000f220000000800 */
[----:B-1----:R-:W-:Y:S01]  /*0240*/  HFMA2.MMA R8, -RZ, RZ, 1.625, 0 ;  /* 0x3e800000ff087435 */ /* 0x002fe200000001ff */
[----:B--2---:R-:W-:-:S04]  /*0250*/  @!P1 FMUL R6, R6, R6 ;  /* 0x0000000606069220 */ /* 0x004fc80000400000 */
[----:B------:R-:W-:Y:S01]  /*0260*/  FADD R6, R6, 1 ;  /* 0x3f80000006067421 */ /* 0x000fe20000000000 */
[----:B----4-:R-:W-:-:S04]  /*0270*/  @!P2 FMUL R7, R7, R7 ;  /* 0x000000070707a220 */ /* 0x010fc80000400000 */
[----:B------:R-:W-:Y:S01]  /*0280*/  FSETP.GT.AND P1, PT, R6, 8.50705917302346158658e+37, PT ;  /* 0x7e8000000600780b */ /* 0x000fe20003f24000 */
[----:B------:R-:W-:-:S03]  /*0290*/  FADD R7, R7, 1 ;  /* 0x3f80000007077421 */ /* 0x000fc60000000000 */
[----:B------:R-:W-:Y:S02]  /*02a0*/  FSEL R9, R8, 1, P1 ;  /* 0x3f80000008097808 */ /* 0x000fe40000800000 */
[----:B------:R-:W-:-:S04]  /*02b0*/  FSETP.GT.AND P2, PT, R7, 8.50705917302346158658e+37, PT ;  /* 0x7e8000000700780b */ /* 0x000fc80003f44000 */
[----:B------:R-:W-:-:S03]  /*02c0*/  FSEL R8, R8, 1, P2 ;  /* 0x3f80000008087808 */ /* 0x000fc60001000000 */
[----:B------:R-:W-:-:S06]  /*02d0*/  @P1 FMUL R6, R6, 0.25 ;  /* 0x3e80000006061820 */ /* 0x000fcc0000400000 */
[----:B------:R-:W1:Y:S01]  /*02e0*/  MUFU.RCP R6, R6 ;  /* 0x0000000600067308 */ /* 0x000e620000001000 */
[----:B------:R-:W-:-:S07]  /*02f0*/  @P2 FMUL R7, R7, 0.25 ;  /* 0x3e80000007072820 */ /* 0x000fce0000400000 */
[----:B------:R-:W2:Y:S01]  /*0300*/  MUFU.RCP R7, R7 ;  /* 0x0000000700077308 */ /* 0x000ea20000001000 */
[----:B-1----:R-:W-:-:S04]  /*0310*/  FMUL R9, R6, R9 ;  /* 0x0000000906097220 */ /* 0x002fc80000400000 */
[----:B---3--:R-:W-:Y:S01]  /*0320*/  FMUL R2, R9, R2 ;  /* 0x0000000209027220 */ /* 0x008fe20000400000 */
[----:B--2---:R-:W-:-:S04]  /*0330*/  FMUL R8, R7, R8 ;  /* 0x0000000807087220 */ /* 0x004fc80000400000 */
[----:B------:R-:W-:Y:S01]  /*0340*/  FMUL R3, R8, R3 ;  /* 0x0000000308037220 */ /* 0x000fe20000400000 */
[----:B------:R-:W-:Y:S06]  /*0350*/  @P0 EXIT ;  /* 0x000000000000094d */ /* 0x000fec0003800000 */
[----:B------:R-:W-:Y:S01]  /*0360*/  STG.E.64 desc[UR4][R4.64], R2 ;  /* 0x0000000204007986 */ /* 0x000fe2000c101b04 */
[----:B------:R-:W-:Y:S05]  /*0370*/  EXIT ;  /* 0x000000000000794d */ /* 0x000fea0003800000 */
.L_x_0:
[----:B------:R-:W-:-:S00]  /*0380*/  BRA `(.L_x_0) ;  /* 0xfffffffc00fc7947 */ /* 0x000fc0000383ffff */
[----:B------:R-:W-:-:S00]  /*0390*/  NOP ;  /* 0x0000000000007918 */ /* 0x000fc00000000000 */
        /* <DEDUP_REMOVED lines=14> */
.L_x_1:


//--------------------- .nv.constant0.triton_poi_fused_mul_sigmoid_2 --------------------------
	.section	.nv.constant0.triton_poi_fused_mul_sigmoid_2,"a",@progbits
	.sectionflags	@""
	.align	4
.nv.constant0.triton_poi_fused_mul_sigmoid_2:
	.zero		556
